//
// Generated by NVIDIA NVVM Compiler
//
// Compiler Build ID: CL-36424714
// Cuda compilation tools, release 13.0, V13.0.88
// Based on NVVM 20.0.0
//

.version 9.0
.target sm_100
.address_size 64

	// .globl	_Z13mupltiply_sumP6float2S0_Pfii

.visible .entry _Z13mupltiply_sumP6float2S0_Pfii(
	.param .u64 .ptr .align 1 _Z13mupltiply_sumP6float2S0_Pfii_param_0,
	.param .u64 .ptr .align 1 _Z13mupltiply_sumP6float2S0_Pfii_param_1,
	.param .u64 .ptr .align 1 _Z13mupltiply_sumP6float2S0_Pfii_param_2,
	.param .u32 _Z13mupltiply_sumP6float2S0_Pfii_param_3,
	.param .u32 _Z13mupltiply_sumP6float2S0_Pfii_param_4
)
{
	.reg .pred 	%p<10>;
	.reg .b32 	%r<112>;
	.reg .b32 	%f<114>;
	.reg .b64 	%rd<70>;

	ld.param.u64 	%rd4, [_Z13mupltiply_sumP6float2S0_Pfii_param_0];
	ld.param.u64 	%rd5, [_Z13mupltiply_sumP6float2S0_Pfii_param_2];
	ld.param.u32 	%r62, [_Z13mupltiply_sumP6float2S0_Pfii_param_3];
	ld.param.u32 	%r63, [_Z13mupltiply_sumP6float2S0_Pfii_param_4];
	cvta.to.global.u64 	%rd1, %rd4;
	cvta.to.global.u64 	%rd2, %rd5;
	mov.u32 	%r64, %ctaid.x;
	mul.lo.s32 	%r1, %r63, %r64;
	mov.u32 	%r2, %tid.x;
	mov.u32 	%r3, %ntid.x;
	setp.lt.s32 	%p1, %r62, 1;
	mov.f32 	%f112, 0f00000000;
	mov.f32 	%f113, %f112;
	@%p1 bra 	$L__BB0_12;
	setp.lt.u32 	%p2, %r62, 8;
	mov.f32 	%f113, 0f00000000;
	mov.b32 	%r110, 0;
	mov.f32 	%f112, %f113;
	@%p2 bra 	$L__BB0_4;
	and.b32  	%r66, %r62, 2147483640;
	neg.s32 	%r108, %r66;
	add.s32 	%r107, %r2, %r1;
	add.s32 	%r99, %r2, %r3;
	add.s32 	%r106, %r99, %r1;
	shl.b32 	%r67, %r3, 1;
	add.s32 	%r105, %r107, %r67;
	mul.lo.s32 	%r68, %r3, 3;
	add.s32 	%r104, %r107, %r68;
	shl.b32 	%r69, %r3, 2;
	add.s32 	%r103, %r107, %r69;
	mul.lo.s32 	%r70, %r3, 5;
	add.s32 	%r102, %r107, %r70;
	mul.lo.s32 	%r71, %r3, 6;
	add.s32 	%r101, %r107, %r71;
	mul.lo.s32 	%r72, %r3, 7;
	add.s32 	%r100, %r107, %r72;
	add.s32 	%r98, %r2, %r67;
	add.s32 	%r97, %r2, %r68;
	add.s32 	%r96, %r2, %r69;
	add.s32 	%r95, %r2, %r70;
	add.s32 	%r94, %r2, %r71;
	add.s32 	%r93, %r2, %r72;
	mov.f32 	%f113, 0f00000000;
	mov.u32 	%r92, %r2;
$L__BB0_3:
	.pragma "nounroll";
	and.b32  	%r110, %r62, 2147483640;
	mul.wide.u32 	%rd6, %r92, 4;
	add.s64 	%rd7, %rd2, %rd6;
	ld.global.f32 	%f29, [%rd7];
	mul.wide.u32 	%rd8, %r107, 8;
	add.s64 	%rd9, %rd1, %rd8;
	ld.global.v2.f32 	{%f30, %f31}, [%rd9];
	fma.rn.f32 	%f32, %f29, %f30, %f113;
	fma.rn.f32 	%f33, %f29, %f31, %f112;
	mul.wide.u32 	%rd10, %r99, 4;
	add.s64 	%rd11, %rd2, %rd10;
	ld.global.f32 	%f34, [%rd11];
	mul.wide.u32 	%rd12, %r106, 8;
	add.s64 	%rd13, %rd1, %rd12;
	ld.global.v2.f32 	{%f35, %f36}, [%rd13];
	fma.rn.f32 	%f37, %f34, %f35, %f32;
	fma.rn.f32 	%f38, %f34, %f36, %f33;
	mul.wide.u32 	%rd14, %r98, 4;
	add.s64 	%rd15, %rd2, %rd14;
	ld.global.f32 	%f39, [%rd15];
	mul.wide.u32 	%rd16, %r105, 8;
	add.s64 	%rd17, %rd1, %rd16;
	ld.global.v2.f32 	{%f40, %f41}, [%rd17];
	fma.rn.f32 	%f42, %f39, %f40, %f37;
	fma.rn.f32 	%f43, %f39, %f41, %f38;
	mul.wide.u32 	%rd18, %r97, 4;
	add.s64 	%rd19, %rd2, %rd18;
	ld.global.f32 	%f44, [%rd19];
	mul.wide.u32 	%rd20, %r104, 8;
	add.s64 	%rd21, %rd1, %rd20;
	ld.global.v2.f32 	{%f45, %f46}, [%rd21];
	fma.rn.f32 	%f47, %f44, %f45, %f42;
	fma.rn.f32 	%f48, %f44, %f46, %f43;
	mul.wide.u32 	%rd22, %r96, 4;
	add.s64 	%rd23, %rd2, %rd22;
	ld.global.f32 	%f49, [%rd23];
	mul.wide.u32 	%rd24, %r103, 8;
	add.s64 	%rd25, %rd1, %rd24;
	ld.global.v2.f32 	{%f50, %f51}, [%rd25];
	fma.rn.f32 	%f52, %f49, %f50, %f47;
	fma.rn.f32 	%f53, %f49, %f51, %f48;
	mul.wide.u32 	%rd26, %r95, 4;
	add.s64 	%rd27, %rd2, %rd26;
	ld.global.f32 	%f54, [%rd27];
	mul.wide.u32 	%rd28, %r102, 8;
	add.s64 	%rd29, %rd1, %rd28;
	ld.global.v2.f32 	{%f55, %f56}, [%rd29];
	fma.rn.f32 	%f57, %f54, %f55, %f52;
	fma.rn.f32 	%f58, %f54, %f56, %f53;
	mul.wide.u32 	%rd30, %r94, 4;
	add.s64 	%rd31, %rd2, %rd30;
	ld.global.f32 	%f59, [%rd31];
	mul.wide.u32 	%rd32, %r101, 8;
	add.s64 	%rd33, %rd1, %rd32;
	ld.global.v2.f32 	{%f60, %f61}, [%rd33];
	fma.rn.f32 	%f62, %f59, %f60, %f57;
	fma.rn.f32 	%f63, %f59, %f61, %f58;
	mul.wide.u32 	%rd34, %r93, 4;
	add.s64 	%rd35, %rd2, %rd34;
	ld.global.f32 	%f64, [%rd35];
	mul.wide.u32 	%rd36, %r100, 8;
	add.s64 	%rd37, %rd1, %rd36;
	ld.global.v2.f32 	{%f65, %f66}, [%rd37];
	fma.rn.f32 	%f113, %f64, %f65, %f62;
	fma.rn.f32 	%f112, %f64, %f66, %f63;
	add.s32 	%r108, %r108, 8;
	shl.b32 	%r73, %r3, 3;
	add.s32 	%r107, %r107, %r73;
	add.s32 	%r106, %r106, %r73;
	add.s32 	%r105, %r105, %r73;
	add.s32 	%r104, %r104, %r73;
	add.s32 	%r103, %r103, %r73;
	add.s32 	%r102, %r102, %r73;
	add.s32 	%r101, %r101, %r73;
	add.s32 	%r100, %r100, %r73;
	add.s32 	%r99, %r99, %r73;
	add.s32 	%r98, %r98, %r73;
	add.s32 	%r97, %r97, %r73;
	add.s32 	%r96, %r96, %r73;
	add.s32 	%r95, %r95, %r73;
	add.s32 	%r94, %r94, %r73;
	add.s32 	%r93, %r93, %r73;
	add.s32 	%r92, %r92, %r73;
	setp.ne.s32 	%p3, %r108, 0;
	@%p3 bra 	$L__BB0_3;
$L__BB0_4:
	and.b32  	%r56, %r62, 7;
	setp.eq.s32 	%p4, %r56, 0;
	@%p4 bra 	$L__BB0_12;
	and.b32  	%r57, %r62, 3;
	setp.lt.u32 	%p5, %r56, 4;
	@%p5 bra 	$L__BB0_7;
	mad.lo.s32 	%r74, %r110, %r3, %r2;
	mul.wide.u32 	%rd38, %r74, 4;
	add.s64 	%rd39, %rd2, %rd38;
	ld.global.f32 	%f68, [%rd39];
	add.s32 	%r75, %r74, %r1;
	mul.wide.u32 	%rd40, %r75, 8;
	add.s64 	%rd41, %rd1, %rd40;
	ld.global.v2.f32 	{%f69, %f70}, [%rd41];
	fma.rn.f32 	%f71, %f68, %f69, %f113;
	fma.rn.f32 	%f72, %f68, %f70, %f112;
	add.s32 	%r76, %r74, %r3;
	mul.wide.u32 	%rd42, %r76, 4;
	add.s64 	%rd43, %rd2, %rd42;
	ld.global.f32 	%f73, [%rd43];
	add.s32 	%r77, %r75, %r3;
	mul.wide.u32 	%rd44, %r77, 8;
	add.s64 	%rd45, %rd1, %rd44;
	ld.global.v2.f32 	{%f74, %f75}, [%rd45];
	fma.rn.f32 	%f76, %f73, %f74, %f71;
	fma.rn.f32 	%f77, %f73, %f75, %f72;
	add.s32 	%r78, %r76, %r3;
	mul.wide.u32 	%rd46, %r78, 4;
	add.s64 	%rd47, %rd2, %rd46;
	ld.global.f32 	%f78, [%rd47];
	add.s32 	%r79, %r77, %r3;
	mul.wide.u32 	%rd48, %r79, 8;
	add.s64 	%rd49, %rd1, %rd48;
	ld.global.v2.f32 	{%f79, %f80}, [%rd49];
	fma.rn.f32 	%f81, %f78, %f79, %f76;
	fma.rn.f32 	%f82, %f78, %f80, %f77;
	add.s32 	%r80, %r78, %r3;
	mul.wide.u32 	%rd50, %r80, 4;
	add.s64 	%rd51, %rd2, %rd50;
	ld.global.f32 	%f83, [%rd51];
	add.s32 	%r81, %r79, %r3;
	mul.wide.u32 	%rd52, %r81, 8;
	add.s64 	%rd53, %rd1, %rd52;
	ld.global.v2.f32 	{%f84, %f85}, [%rd53];
	fma.rn.f32 	%f113, %f83, %f84, %f81;
	fma.rn.f32 	%f112, %f83, %f85, %f82;
	add.s32 	%r110, %r110, 4;
$L__BB0_7:
	setp.eq.s32 	%p6, %r57, 0;
	@%p6 bra 	$L__BB0_12;
	setp.eq.s32 	%p7, %r57, 1;
	@%p7 bra 	$L__BB0_10;
	mad.lo.s32 	%r82, %r110, %r3, %r2;
	mul.wide.u32 	%rd54, %r82, 4;
	add.s64 	%rd55, %rd2, %rd54;
	ld.global.f32 	%f87, [%rd55];
	add.s32 	%r83, %r82, %r1;
	mul.wide.u32 	%rd56, %r83, 8;
	add.s64 	%rd57, %rd1, %rd56;
	ld.global.v2.f32 	{%f88, %f89}, [%rd57];
	fma.rn.f32 	%f90, %f87, %f88, %f113;
	fma.rn.f32 	%f91, %f87, %f89, %f112;
	add.s32 	%r84, %r82, %r3;
	mul.wide.u32 	%rd58, %r84, 4;
	add.s64 	%rd59, %rd2, %rd58;
	ld.global.f32 	%f92, [%rd59];
	add.s32 	%r85, %r83, %r3;
	mul.wide.u32 	%rd60, %r85, 8;
	add.s64 	%rd61, %rd1, %rd60;
	ld.global.v2.f32 	{%f93, %f94}, [%rd61];
	fma.rn.f32 	%f113, %f92, %f93, %f90;
	fma.rn.f32 	%f112, %f92, %f94, %f91;
	add.s32 	%r110, %r110, 2;
$L__BB0_10:
	and.b32  	%r86, %r62, 1;
	setp.eq.b32 	%p8, %r86, 1;
	not.pred 	%p9, %p8;
	@%p9 bra 	$L__BB0_12;
	mad.lo.s32 	%r87, %r110, %r3, %r2;
	mul.wide.u32 	%rd62, %r87, 4;
	add.s64 	%rd63, %rd2, %rd62;
	ld.global.f32 	%f95, [%rd63];
	add.s32 	%r88, %r87, %r1;
	mul.wide.u32 	%rd64, %r88, 8;
	add.s64 	%rd65, %rd1, %rd64;
	ld.global.v2.f32 	{%f96, %f97}, [%rd65];
	fma.rn.f32 	%f113, %f95, %f96, %f113;
	fma.rn.f32 	%f112, %f95, %f97, %f112;
$L__BB0_12:
	ld.param.u64 	%rd69, [_Z13mupltiply_sumP6float2S0_Pfii_param_1];
	cvta.to.global.u64 	%rd66, %rd69;
	mov.u32 	%r89, %ctaid.x;
	mov.u32 	%r90, %ntid.x;
	mad.lo.s32 	%r91, %r89, %r90, %r2;
	mul.wide.s32 	%rd67, %r91, 8;
	add.s64 	%rd68, %rd66, %rd67;
	st.global.v2.f32 	[%rd68], {%f113, %f112};
	ret;

}


// ===== COMPILED SASS (sm_100) =====

	.target	sm_100

	.elftype	@"ET_EXEC"


//--------------------- .note.nv.tkinfo           --------------------------
	.section	.note.nv.tkinfo,"",@"SHT_NOTE"
	.sectionflags	@"SHF_NOTE_NV_TKINFO"
	.tkinfo
        /*0018*/ 	.word	0x00000002
        /*0030*/ 	.string	""
        /*0030*/ 	.string	"ptxas"
        /*0030*/ 	.string	"Cuda compilation tools, release 13.0, V13.0.88"
        /*0030*/ 	.string	"Build cuda_13.0.r13.0/compiler.36424714_0"
        /*0030*/ 	.string	"-arch sm_100 -m 64 "



//--------------------- .note.nv.cuinfo           --------------------------
	.section	.note.nv.cuinfo,"",@"SHT_NOTE"
	.sectionflags	@"SHF_NOTE_NV_CUINFO"
        /*0018*/ 	.short	0x0002
        /*001a*/ 	.short	0x0064
        /*001c*/ 	.short	0x0082
	.zero		2


//--------------------- .nv.info                  --------------------------
	.section	.nv.info,"",@"SHT_CUDA_INFO"
	.align	4


	//----- nvinfo : EIATTR_REGCOUNT
	.align		4
        /*0000*/ 	.byte	0x04, 0x2f
        /*0002*/ 	.short	(.L_1 - .L_0)
	.align		4
.L_0:
        /*0004*/ 	.word	index@(_Z13mupltiply_sumP6float2S0_Pfii)
        /*0008*/ 	.word	0x00000028


	//----- nvinfo : EIATTR_FRAME_SIZE
	.align		4
.L_1:
        /*000c*/ 	.byte	0x04, 0x11
        /*000e*/ 	.short	(.L_3 - .L_2)
	.align		4
.L_2:
        /*0010*/ 	.word	index@(_Z13mupltiply_sumP6float2S0_Pfii)
        /*0014*/ 	.word	0x00000000


	//----- nvinfo : EIATTR_MIN_STACK_SIZE
	.align		4
.L_3:
        /*0018*/ 	.byte	0x04, 0x12
        /*001a*/ 	.short	(.L_5 - .L_4)
	.align		4
.L_4:
        /*001c*/ 	.word	index@(_Z13mupltiply_sumP6float2S0_Pfii)
        /*0020*/ 	.word	0x00000000
.L_5:


//--------------------- .nv.compat                --------------------------
	.section	.nv.compat,"",@"SHT_CUDA_COMPAT_INFO"
	.align	4
        /*0000*/ 	.byte	0x02, 0x09, 0x00, 0x00, 0x02, 0x02, 0x01, 0x00, 0x02, 0x05, 0x05, 0x00, 0x03, 0x07, 0x01, 0x01
        /*0010*/ 	.byte	0x02, 0x03, 0x00, 0x00, 0x02, 0x06, 0x01, 0x00, 0x04, 0x0b, 0x08, 0x00, 0x09, 0x00, 0x00, 0x00
        /*0020*/ 	.byte	0x00, 0x00, 0x00, 0x00


//--------------------- .nv.info._Z13mupltiply_sumP6float2S0_Pfii --------------------------
	.section	.nv.info._Z13mupltiply_sumP6float2S0_Pfii,"",@"SHT_CUDA_INFO"
	.sectionflags	@""
	.align	4


	//----- nvinfo : EIATTR_CUDA_API_VERSION
	.align		4
        /*0000*/ 	.byte	0x04, 0x37
        /*0002*/ 	.short	(.L_7 - .L_6)
.L_6:
        /*0004*/ 	.word	0x00000082


	//----- nvinfo : EIATTR_KPARAM_INFO
	.align		4
.L_7:
        /*0008*/ 	.byte	0x04, 0x17
        /*000a*/ 	.short	(.L_9 - .L_8)
.L_8:
        /*000c*/ 	.word	0x00000000
        /*0010*/ 	.short	0x0004
        /*0012*/ 	.short	0x001c
        /*0014*/ 	.byte	0x00, 0xf0, 0x11, 0x00


	//----- nvinfo : EIATTR_KPARAM_INFO
	.align		4
.L_9:
        /*0018*/ 	.byte	0x04, 0x17
        /*001a*/ 	.short	(.L_11 - .L_10)
.L_10:
        /*001c*/ 	.word	0x00000000
        /*0020*/ 	.short	0x0003
        /*0022*/ 	.short	0x0018
        /*0024*/ 	.byte	0x00, 0xf0, 0x11, 0x00


	//----- nvinfo : EIATTR_KPARAM_INFO
	.align		4
.L_11:
        /*0028*/ 	.byte	0x04, 0x17
        /*002a*/ 	.short	(.L_13 - .L_12)
.L_12:
        /*002c*/ 	.word	0x00000000
        /*0030*/ 	.short	0x0002
        /*0032*/ 	.short	0x0010
        /*0034*/ 	.byte	0x00, 0xf5, 0x21, 0x00


	//----- nvinfo : EIATTR_KPARAM_INFO
	.align		4
.L_13:
        /*0038*/ 	.byte	0x04, 0x17
        /*003a*/ 	.short	(.L_15 - .L_14)
.L_14:
        /*003c*/ 	.word	0x00000000
        /*0040*/ 	.short	0x0001
        /*0042*/ 	.short	0x0008
        /*0044*/ 	.byte	0x00, 0xf5, 0x21, 0x00


	//----- nvinfo : EIATTR_KPARAM_INFO
	.align		4
.L_15:
        /*0048*/ 	.byte	0x04, 0x17
        /*004a*/ 	.short	(.L_17 - .L_16)
.L_16:
        /*004c*/ 	.word	0x00000000
        /*0050*/ 	.short	0x0000
        /*0052*/ 	.short	0x0000
        /*0054*/ 	.byte	0x00, 0xf5, 0x21, 0x00


	//----- nvinfo : EIATTR_SPARSE_MMA_MASK
	.align		4
.L_17:
        /*0058*/ 	.byte	0x03, 0x50
        /*005a*/ 	.short	0x0000


	//----- nvinfo : EIATTR_MAXREG_COUNT
	.align		4
        /*005c*/ 	.byte	0x03, 0x1b
        /*005e*/ 	.short	0x00ff


	//----- nvinfo : EIATTR_MERCURY_ISA_VERSION
	.align		4
        /*0060*/ 	.byte	0x03, 0x5f
        /*0062*/ 	.short	0x0101


	//----- nvinfo : EIATTR_VRC_CTA_INIT_COUNT
	.align		4
        /*0064*/ 	.byte	0x02, 0x4a
	.zero		1
	.zero		1


	//----- nvinfo : EIATTR_EXIT_INSTR_OFFSETS
	.align		4
        /*0068*/ 	.byte	0x04, 0x1c
        /*006a*/ 	.short	(.L_19 - .L_18)


	//   ....[0]....
.L_18:
        /*006c*/ 	.word	0x00000b80


	//----- nvinfo : EIATTR_CBANK_PARAM_SIZE
	.align		4
.L_19:
        /*0070*/ 	.byte	0x03, 0x19
        /*0072*/ 	.short	0x0020


	//----- nvinfo : EIATTR_PARAM_CBANK
	.align		4
        /*0074*/ 	.byte	0x04, 0x0a
        /*0076*/ 	.short	(.L_21 - .L_20)
	.align		4
.L_20:
        /*0078*/ 	.word	index@(.nv.constant0._Z13mupltiply_sumP6float2S0_Pfii)
        /*007c*/ 	.short	0x0380
        /*007e*/ 	.short	0x0020


	//----- nvinfo : EIATTR_SW_WAR
	.align		4
.L_21:
        /*0080*/ 	.byte	0x04, 0x36
        /*0082*/ 	.short	(.L_23 - .L_22)
.L_22:
        /*0084*/ 	.word	0x00000008
.L_23:


//--------------------- .nv.callgraph             --------------------------
	.section	.nv.callgraph,"",@"SHT_CUDA_CALLGRAPH"
	.align	4
	.sectionentsize	8
	.align		4
        /*0000*/ 	.word	0x00000000
	.align		4
        /*0004*/ 	.word	0xffffffff
	.align		4
        /*0008*/ 	.word	0x00000000
	.align		4
        /*000c*/ 	.word	0xfffffffe
	.align		4
        /*0010*/ 	.word	0x00000000
	.align		4
        /*0014*/ 	.word	0xfffffffd
	.align		4
        /*0018*/ 	.word	0x00000000
	.align		4
        /*001c*/ 	.word	0xfffffffc


//--------------------- .text._Z13mupltiply_sumP6float2S0_Pfii --------------------------
	.section	.text._Z13mupltiply_sumP6float2S0_Pfii,"ax",@progbits
	.align	128
        .global         _Z13mupltiply_sumP6float2S0_Pfii
        .type           _Z13mupltiply_sumP6float2S0_Pfii,@function
        .size           _Z13mupltiply_sumP6float2S0_Pfii,(.L_x_5 - _Z13mupltiply_sumP6float2S0_Pfii)
        .other          _Z13mupltiply_sumP6float2S0_Pfii,@"STO_CUDA_ENTRY STV_DEFAULT"
_Z13mupltiply_sumP6float2S0_Pfii:
.text._Z13mupltiply_sumP6float2S0_Pfii:
[----:B------:R-:W-:Y:S08]  /*0000*/  LDC R1, c[0x0][0x37c] ;  /* 0x0000df00ff017b82 */ /* 0x000ff00000000800 */
[----:B------:R-:W0:Y:S01]  /*0010*/  LDC R12, c[0x0][0x398] ;  /* 0x0000e600ff0c7b82 */ /* 0x000e220000000800 */
[----:B------:R-:W1:Y:S01]  /*0020*/  S2R R11, SR_TID.X ;  /* 0x00000000000b7919 */ /* 0x000e620000002100 */
[----:B------:R-:W2:Y:S01]  /*0030*/  LDCU.64 UR4, c[0x0][0x358] ;  /* 0x00006b00ff0477ac */ /* 0x000ea20008000a00 */
[----:B------:R-:W-:-:S05]  /*0040*/  CS2R R22, SRZ ;  /* 0x0000000000167805 */ /* 0x000fca000001ff00 */
[----:B------:R-:W3:Y:S08]  /*0050*/  LDC R10, c[0x0][0x360] ;  /* 0x0000d800ff0a7b82 */ /* 0x000ef00000000800 */
[----:B------:R-:W4:Y:S01]  /*0060*/  S2UR UR6, SR_CTAID.X ;  /* 0x00000000000679c3 */ /* 0x000f220000002500 */
[----:B0-----:R-:W-:-:S13]  /*0070*/  ISETP.GE.AND P0, PT, R12, 0x1, PT ;  /* 0x000000010c00780c */ /* 0x001fda0003f06270 */
[----:B-1234-:R-:W-:Y:S05]  /*0080*/  @!P0 BRA `(.L_x_0) ;  /* 0x0000000800a88947 */ /* 0x01efea0003800000 */
[----:B------:R-:W-:Y:S01]  /*0090*/  ISETP.GE.U32.AND P0, PT, R12, 0x8, PT ;  /* 0x000000080c00780c */ /* 0x000fe20003f06070 */
[----:B------:R-:W-:Y:S01]  /*00a0*/  HFMA2 R29, -RZ, RZ, 0, 0 ;  /* 0x00000000ff1d7431 */ /* 0x000fe200000001ff */
[----:B------:R-:W-:-:S11]  /*00b0*/  CS2R R22, SRZ ;  /* 0x0000000000167805 */ /* 0x000fd6000001ff00 */
[----:B------:R-:W-:Y:S05]  /*00c0*/  @!P0 BRA `(.L_x_1) ;  /* 0x0000000400648947 */ /* 0x000fea0003800000 */
[----:B------:R-:W0:Y:S01]  /*00d0*/  LDC R14, c[0x0][0x39c] ;  /* 0x0000e700ff0e7b82 */ /* 0x000e220000000800 */
[----:B------:R-:W-:Y:S01]  /*00e0*/  IADD3 R9, PT, PT, R11, R10, RZ ;  /* 0x0000000a0b097210 */ /* 0x000fe20007ffe0ff */
[--C-:B------:R-:W-:Y:S01]  /*00f0*/  IMAD R7, R10, 0x3, R11.reuse ;  /* 0x000000030a077824 */ /* 0x100fe200078e020b */
[----:B------:R-:W-:Y:S01]  /*0100*/  LOP3.LUT R29, R12, 0x7ffffff8, RZ, 0xc0, !PT ;  /* 0x7ffffff80c1d7812 */ /* 0x000fe200078ec0ff */
[C-C-:B------:R-:W-:Y:S01]  /*0110*/  IMAD R5, R10.reuse, 0x5, R11.reuse ;  /* 0x000000050a057824 */ /* 0x140fe200078e020b */
[CC--:B------:R-:W-:Y:S01]  /*0120*/  LEA R8, R10.reuse, R11.reuse, 0x1 ;  /* 0x0000000b0a087211 */ /* 0x0c0fe200078e08ff */
[C-C-:B------:R-:W-:Y:S01]  /*0130*/  IMAD R4, R10.reuse, 0x6, R11.reuse ;  /* 0x000000060a047824 */ /* 0x140fe200078e020b */
[CC--:B------:R-:W-:Y:S01]  /*0140*/  LEA R6, R10.reuse, R11.reuse, 0x2 ;  /* 0x0000000b0a067211 */ /* 0x0c0fe200078e10ff */
[----:B------:R-:W-:Y:S01]  /*0150*/  IMAD R3, R10, 0x7, R11 ;  /* 0x000000070a037824 */ /* 0x000fe200078e020b */
[----:B------:R-:W-:Y:S02]  /*0160*/  MOV R0, R11 ;  /* 0x0000000b00007202 */ /* 0x000fe40000000f00 */
[----:B------:R-:W-:-:S02]  /*0170*/  MOV R22, RZ ;  /* 0x000000ff00167202 */ /* 0x000fc40000000f00 */
[----:B------:R-:W-:Y:S01]  /*0180*/  IADD3 R28, PT, PT, -R29, RZ, RZ ;  /* 0x000000ff1d1c7210 */ /* 0x000fe20007ffe1ff */
[C---:B0-----:R-:W-:Y:S02]  /*0190*/  IMAD R2, R14.reuse, UR6, R11 ;  /* 0x000000060e027c24 */ /* 0x041fe4000f8e020b */
[----:B------:R-:W-:Y:S02]  /*01a0*/  IMAD R13, R14, UR6, R9 ;  /* 0x000000060e0d7c24 */ /* 0x000fe4000f8e0209 */
[C-C-:B------:R-:W-:Y:S01]  /*01b0*/  IMAD R15, R10.reuse, 0x3, R2.reuse ;  /* 0x000000030a0f7824 */ /* 0x140fe200078e0202 */
[CC--:B------:R-:W-:Y:S01]  /*01c0*/  LEA R14, R10.reuse, R2.reuse, 0x1 ;  /* 0x000000020a0e7211 */ /* 0x0c0fe200078e08ff */
[C-C-:B------:R-:W-:Y:S01]  /*01d0*/  IMAD R25, R10.reuse, 0x5, R2.reuse ;  /* 0x000000050a197824 */ /* 0x140fe200078e0202 */
[C---:B------:R-:W-:Y:S01]  /*01e0*/  LEA R24, R10.reuse, R2, 0x2 ;  /* 0x000000020a187211 */ /* 0x040fe200078e10ff */
[C-C-:B------:R-:W-:Y:S02]  /*01f0*/  IMAD R26, R10.reuse, 0x6, R2.reuse ;  /* 0x000000060a1a7824 */ /* 0x140fe400078e0202 */
[----:B------:R-:W-:-:S07]  /*0200*/  IMAD R27, R10, 0x7, R2 ;  /* 0x000000070a1b7824 */ /* 0x000fce00078e0202 */
.L_x_2:
[----:B------:R-:W0:Y:S08]  /*0210*/  LDC.64 R30, c[0x0][0x390] ;  /* 0x0000e400ff1e7b82 */ /* 0x000e300000000a00 */
[----:B------:R-:W1:Y:S01]  /*0220*/  LDC.64 R20, c[0x0][0x380] ;  /* 0x0000e000ff147b82 */ /* 0x000e620000000a00 */
[----:B0-----:R-:W-:-:S06]  /*0230*/  IMAD.WIDE.U32 R36, R0, 0x4, R30 ;  /* 0x0000000400247825 */ /* 0x001fcc00078e001e */
[----:B------:R-:W2:Y:S01]  /*0240*/  LDG.E R37, desc[UR4][R36.64] ;  /* 0x0000000424257981 */ /* 0x000ea2000c1e1900 */
[----:B-1----:R-:W-:-:S06]  /*0250*/  IMAD.WIDE.U32 R16, R2, 0x8, R20 ;  /* 0x0000000802107825 */ /* 0x002fcc00078e0014 */
[----:B------:R-:W2:Y:S01]  /*0260*/  LDG.E.64 R16, desc[UR4][R16.64] ;  /* 0x0000000410107981 */ /* 0x000ea2000c1e1b00 */
[----:B------:R-:W-:-:S05]  /*0270*/  IMAD.WIDE.U32 R18, R9, 0x4, R30 ;  /* 0x0000000409127825 */ /* 0x000fca00078e001e */
[----:B------:R0:W3:Y:S01]  /*0280*/  LDG.E R32, desc[UR4][R18.64] ;  /* 0x0000000412207981 */ /* 0x0000e2000c1e1900 */
[----:B------:R-:W-:-:S05]  /*0290*/  IMAD.WIDE.U32 R34, R8, 0x4, R30 ;  /* 0x0000000408227825 */ /* 0x000fca00078e001e */
[----:B------:R1:W4:Y:S01]  /*02a0*/  LDG.E R33, desc[UR4][R34.64] ;  /* 0x0000000422217981 */ /* 0x000322000c1e1900 */
[----:B0-----:R-:W-:-:S06]  /*02b0*/  IMAD.WIDE.U32 R18, R14, 0x8, R20 ;  /* 0x000000080e127825 */ /* 0x001fcc00078e0014 */
[----:B------:R-:W4:Y:S01]  /*02c0*/  LDG.E.64 R18, desc[UR4][R18.64] ;  /* 0x0000000412127981 */ /* 0x000f22000c1e1b00 */
[C---:B--2---:R-:W-:Y:S01]  /*02d0*/  FFMA R22, R37.reuse, R16, R22 ;  /* 0x0000001025167223 */ /* 0x044fe20000000016 */
[----:B------:R-:W-:Y:S01]  /*02e0*/  FFMA R23, R37, R17, R23 ;  /* 0x0000001125177223 */ /* 0x000fe20000000017 */
[----:B------:R-:W-:-:S06]  /*02f0*/  IMAD.WIDE.U32 R16, R13, 0x8, R20 ;  /* 0x000000080d107825 */ /* 0x000fcc00078e0014 */
[----:B------:R-:W3:Y:S01]  /*0300*/  LDG.E.64 R16, desc[UR4][R16.64] ;  /* 0x0000000410107981 */ /* 0x000ee2000c1e1b00 */
[----:B-1----:R-:W-:-:S04]  /*0310*/  IMAD.WIDE.U32 R34, R7, 0x4, R30 ;  /* 0x0000000407227825 */ /* 0x002fc800078e001e */
[C---:B---3--:R-:W-:Y:S01]  /*0320*/  FFMA R22, R32.reuse, R16, R22 ;  /* 0x0000001020167223 */ /* 0x048fe20000000016 */
[----:B------:R-:W-:-:S03]  /*0330*/  FFMA R32, R32, R17, R23 ;  /* 0x0000001120207223 */ /* 0x000fc60000000017 */
[C---:B----4-:R-:W-:Y:S01]  /*0340*/  FFMA R22, R33.reuse, R18, R22 ;  /* 0x0000001221167223 */ /* 0x050fe20000000016 */
[----:B------:R-:W-:Y:S01]  /*0350*/  FFMA R33, R33, R19, R32 ;  /* 0x0000001321217223 */ /* 0x000fe20000000020 */
[----:B------:R-:W-:Y:S01]  /*0360*/  IMAD.WIDE.U32 R18, R15, 0x8, R20 ;  /* 0x000000080f127825 */ /* 0x000fe200078e0014 */
[----:B------:R-:W2:Y:S03]  /*0370*/  LDG.E R23, desc[UR4][R34.64] ;  /* 0x0000000422177981 */ /* 0x000ea6000c1e1900 */
[----:B------:R-:W-:Y:S02]  /*0380*/  IMAD.WIDE.U32 R16, R6, 0x4, R30 ;  /* 0x0000000406107825 */ /* 0x000fe400078e001e */
[----:B------:R-:W2:Y:S04]  /*0390*/  LDG.E.64 R18, desc[UR4][R18.64] ;  /* 0x0000000412127981 */ /* 0x000ea8000c1e1b00 */
[----:B------:R0:W3:Y:S02]  /*03a0*/  LDG.E R32, desc[UR4][R16.64] ;  /* 0x0000000410207981 */ /* 0x0000e4000c1e1900 */
[----:B0-----:R-:W-:-:S06]  /*03b0*/  IMAD.WIDE.U32 R16, R24, 0x8, R20 ;  /* 0x0000000818107825 */ /* 0x001fcc00078e0014 */
[----:B------:R-:W3:Y:S01]  /*03c0*/  LDG.E.64 R16, desc[UR4][R16.64] ;  /* 0x0000000410107981 */ /* 0x000ee2000c1e1b00 */
[C---:B--2---:R-:W-:Y:S01]  /*03d0*/  FFMA R37, R23.reuse, R18, R22 ;  /* 0x0000001217257223 */ /* 0x044fe20000000016 */
[----:B------:R-:W-:Y:S01]  /*03e0*/  FFMA R33, R23, R19, R33 ;  /* 0x0000001317217223 */ /* 0x000fe20000000021 */
[----:B------:R-:W-:-:S05]  /*03f0*/  IMAD.WIDE.U32 R18, R4, 0x4, R30 ;  /* 0x0000000404127825 */ /* 0x000fca00078e001e */
[----:B------:R0:W2:Y:S01]  /*0400*/  LDG.E R34, desc[UR4][R18.64] ;  /* 0x0000000412227981 */ /* 0x0000a2000c1e1900 */
[----:B------:R-:W-:-:S05]  /*0410*/  IMAD.WIDE.U32 R22, R5, 0x4, R30 ;  /* 0x0000000405167825 */ /* 0x000fca00078e001e */
[----:B------:R1:W4:Y:S01]  /*0420*/  LDG.E R35, desc[UR4][R22.64] ;  /* 0x0000000416237981 */ /* 0x000322000c1e1900 */
[----:B0-----:R-:W-:-:S04]  /*0430*/  IMAD.WIDE.U32 R18, R25, 0x8, R20 ;  /* 0x0000000819127825 */ /* 0x001fc800078e0014 */
[----:B---3--:R-:W-:Y:S01]  /*0440*/  FFMA R16, R32, R16, R37 ;  /* 0x0000001020107223 */ /* 0x008fe20000000025 */
[----:B------:R-:W-:Y:S01]  /*0450*/  IMAD.WIDE.U32 R36, R26, 0x8, R20 ;  /* 0x000000081a247825 */ /* 0x000fe200078e0014 */
[----:B------:R-:W4:Y:S03]  /*0460*/  LDG.E.64 R18, desc[UR4][R18.64] ;  /* 0x0000000412127981 */ /* 0x000f26000c1e1b00 */
[----:B------:R-:W-:-:S04]  /*0470*/  IMAD.WIDE.U32 R30, R3, 0x4, R30 ;  /* 0x00000004031e7825 */ /* 0x000fc800078e001e */
[----:B-1----:R-:W-:Y:S02]  /*0480*/  IMAD.WIDE.U32 R22, R27, 0x8, R20 ;  /* 0x000000081b167825 */ /* 0x002fe400078e0014 */
[----:B------:R-:W2:Y:S04]  /*0490*/  LDG.E.64 R20, desc[UR4][R36.64] ;  /* 0x0000000424147981 */ /* 0x000ea8000c1e1b00 */
[----:B------:R-:W3:Y:S04]  /*04a0*/  LDG.E R30, desc[UR4][R30.64] ;  /* 0x000000041e1e7981 */ /* 0x000ee8000c1e1900 */
[----:B------:R-:W3:Y:S01]  /*04b0*/  LDG.E.64 R22, desc[UR4][R22.64] ;  /* 0x0000000416167981 */ /* 0x000ee2000c1e1b00 */
[----:B------:R-:W-:Y:S01]  /*04c0*/  IADD3 R28, PT, PT, R28, 0x8, RZ ;  /* 0x000000081c1c7810 */ /* 0x000fe20007ffe0ff */
[----:B------:R-:W-:-:S03]  /*04d0*/  FFMA R32, R32, R17, R33 ;  /* 0x0000001120207223 */ /* 0x000fc60000000021 */
[----:B------:R-:W-:Y:S02]  /*04e0*/  ISETP.NE.AND P0, PT, R28, RZ, PT ;  /* 0x000000ff1c00720c */ /* 0x000fe40003f05270 */
[C---:B------:R-:W-:Y:S02]  /*04f0*/  LEA R9, R10.reuse, R9, 0x3 ;  /* 0x000000090a097211 */ /* 0x040fe400078e18ff */
[C---:B------:R-:W-:Y:S02]  /*0500*/  LEA R8, R10.reuse, R8, 0x3 ;  /* 0x000000080a087211 */ /* 0x040fe400078e18ff */
[C---:B------:R-:W-:Y:S02]  /*0510*/  LEA R7, R10.reuse, R7, 0x3 ;  /* 0x000000070a077211 */ /* 0x040fe400078e18ff */
[C---:B------:R-:W-:Y:S02]  /*0520*/  LEA R6, R10.reuse, R6, 0x3 ;  /* 0x000000060a067211 */ /* 0x040fe400078e18ff */
[----:B------:R-:W-:-:S02]  /*0530*/  LEA R5, R10, R5, 0x3 ;  /* 0x000000050a057211 */ /* 0x000fc400078e18ff */
[C---:B------:R-:W-:Y:S02]  /*0540*/  LEA R4, R10.reuse, R4, 0x3 ;  /* 0x000000040a047211 */ /* 0x040fe400078e18ff */
        /* <DEDUP_REMOVED lines=9> */
[----:B------:R-:W-:Y:S01]  /*05e0*/  LEA R27, R10, R27, 0x3 ;  /* 0x0000001b0a1b7211 */ /* 0x000fe200078e18ff */
[C---:B----4-:R-:W-:Y:S01]  /*05f0*/  FFMA R17, R35.reuse, R18, R16 ;  /* 0x0000001223117223 */ /* 0x050fe20000000010 */
[----:B------:R-:W-:-:S03]  /*0600*/  FFMA R32, R35, R19, R32 ;  /* 0x0000001323207223 */ /* 0x000fc60000000020 */
[C---:B--2---:R-:W-:Y:S01]  /*0610*/  FFMA R17, R34.reuse, R20, R17 ;  /* 0x0000001422117223 */ /* 0x044fe20000000011 */
[----:B------:R-:W-:-:S03]  /*0620*/  FFMA R32, R34, R21, R32 ;  /* 0x0000001522207223 */ /* 0x000fc60000000020 */
[C---:B---3--:R-:W-:Y:S01]  /*0630*/  FFMA R22, R30.reuse, R22, R17 ;  /* 0x000000161e167223 */ /* 0x048fe20000000011 */
[----:B------:R-:W-:Y:S01]  /*0640*/  FFMA R23, R30, R23, R32 ;  /* 0x000000171e177223 */ /* 0x000fe20000000020 */
[----:B------:R-:W-:Y:S06]  /*0650*/  @P0 BRA `(.L_x_2) ;  /* 0xfffffff800ec0947 */ /* 0x000fec000383ffff */
.L_x_1:
[----:B------:R-:W-:-:S13]  /*0660*/  LOP3.LUT P0, R0, R12, 0x7, RZ, 0xc0, !PT ;  /* 0x000000070c007812 */ /* 0x000fda000780c0ff */
[----:B------:R-:W-:Y:S05]  /*0670*/  @!P0 BRA `(.L_x_0) ;  /* 0x00000004002c8947 */ /* 0x000fea0003800000 */
[----:B------:R-:W-:Y:S02]  /*0680*/  ISETP.GE.U32.AND P0, PT, R0, 0x4, PT ;  /* 0x000000040000780c */ /* 0x000fe40003f06070 */
[----:B------:R-:W-:-:S04]  /*0690*/  LOP3.LUT R24, R12, 0x3, RZ, 0xc0, !PT ;  /* 0x000000030c187812 */ /* 0x000fc800078ec0ff */
[----:B------:R-:W-:-:S07]  /*06a0*/  ISETP.NE.AND P1, PT, R24, RZ, PT ;  /* 0x000000ff1800720c */ /* 0x000fce0003f25270 */
[----:B------:R-:W-:Y:S06]  /*06b0*/  @!P0 BRA `(.L_x_3) ;  /* 0x0000000000908947 */ /* 0x000fec0003800000 */
[----:B------:R-:W0:Y:S01]  /*06c0*/  LDC.64 R6, c[0x0][0x390] ;  /* 0x0000e400ff067b82 */ /* 0x000e220000000a00 */
[----:B------:R-:W-:-:S05]  /*06d0*/  IMAD R5, R29, R10, R11 ;  /* 0x0000000a1d057224 */ /* 0x000fca00078e020b */
[-C--:B------:R-:W-:Y:S02]  /*06e0*/  IADD3 R9, PT, PT, R5, R10.reuse, RZ ;  /* 0x0000000a05097210 */ /* 0x080fe40007ffe0ff */
[----:B------:R-:W1:Y:S02]  /*06f0*/  LDC R0, c[0x0][0x39c] ;  /* 0x0000e700ff007b82 */ /* 0x000e640000000800 */
[----:B------:R-:W-:-:S06]  /*0700*/  IADD3 R17, PT, PT, R9, R10, RZ ;  /* 0x0000000a09117210 */ /* 0x000fcc0007ffe0ff */
[----:B------:R-:W2:Y:S01]  /*0710*/  LDC.64 R2, c[0x0][0x380] ;  /* 0x0000e000ff027b82 */ /* 0x000ea20000000a00 */
[----:B0-----:R-:W-:-:S04]  /*0720*/  IMAD.WIDE.U32 R18, R5, 0x4, R6 ;  /* 0x0000000405127825 */ /* 0x001fc800078e0006 */
[----:B------:R-:W-:Y:S01]  /*0730*/  IMAD.WIDE.U32 R20, R9, 0x4, R6 ;  /* 0x0000000409147825 */ /* 0x000fe200078e0006 */
[----:B------:R0:W3:Y:S03]  /*0740*/  LDG.E R13, desc[UR4][R18.64] ;  /* 0x00000004120d7981 */ /* 0x0000e6000c1e1900 */
[----:B-1----:R-:W-:Y:S01]  /*0750*/  IMAD R5, R0, UR6, R5 ;  /* 0x0000000600057c24 */ /* 0x002fe2000f8e0205 */
[CC--:B------:R-:W-:Y:S01]  /*0760*/  IADD3 R27, PT, PT, R17.reuse, R10.reuse, RZ ;  /* 0x0000000a111b7210 */ /* 0x0c0fe20007ffe0ff */
[----:B------:R-:W-:Y:S01]  /*0770*/  IMAD.WIDE.U32 R14, R17, 0x4, R6 ;  /* 0x00000004110e7825 */ /* 0x000fe200078e0006 */
[----:B------:R3:W4:Y:S02]  /*0780*/  LDG.E R0, desc[UR4][R20.64] ;  /* 0x0000000414007981 */ /* 0x000724000c1e1900 */
[C---:B------:R-:W-:Y:S01]  /*0790*/  IADD3 R9, PT, PT, R5.reuse, R10, RZ ;  /* 0x0000000a05097210 */ /* 0x040fe20007ffe0ff */
[----:B--2---:R-:W-:-:S03]  /*07a0*/  IMAD.WIDE.U32 R4, R5, 0x8, R2 ;  /* 0x0000000805047825 */ /* 0x004fc600078e0002 */
[C---:B------:R-:W-:Y:S01]  /*07b0*/  IADD3 R25, PT, PT, R9.reuse, R10, RZ ;  /* 0x0000000a09197210 */ /* 0x040fe20007ffe0ff */
[----:B------:R-:W2:Y:S01]  /*07c0*/  LDG.E R14, desc[UR4][R14.64] ;  /* 0x000000040e0e7981 */ /* 0x000ea2000c1e1900 */
[----:B------:R-:W-:-:S03]  /*07d0*/  IMAD.WIDE.U32 R8, R9, 0x8, R2 ;  /* 0x0000000809087825 */ /* 0x000fc600078e0002 */
[----:B------:R-:W3:Y:S01]  /*07e0*/  LDG.E.64 R4, desc[UR4][R4.64] ;  /* 0x0000000404047981 */ /* 0x000ee2000c1e1b00 */
[C---:B------:R-:W-:Y:S01]  /*07f0*/  IADD3 R31, PT, PT, R25.reuse, R10, RZ ;  /* 0x0000000a191f7210 */ /* 0x040fe20007ffe0ff */
[----:B------:R-:W-:Y:S02]  /*0800*/  IMAD.WIDE.U32 R16, R25, 0x8, R2 ;  /* 0x0000000819107825 */ /* 0x000fe400078e0002 */
[----:B------:R-:W4:Y:S02]  /*0810*/  LDG.E.64 R8, desc[UR4][R8.64] ;  /* 0x0000000408087981 */ /* 0x000f24000c1e1b00 */
[----:B0-----:R-:W-:-:S04]  /*0820*/  IMAD.WIDE.U32 R18, R27, 0x4, R6 ;  /* 0x000000041b127825 */ /* 0x001fc800078e0006 */
[----:B------:R-:W-:Y:S02]  /*0830*/  IMAD.WIDE.U32 R6, R31, 0x8, R2 ;  /* 0x000000081f067825 */ /* 0x000fe400078e0002 */
[----:B------:R-:W2:Y:S04]  /*0840*/  LDG.E.64 R2, desc[UR4][R16.64] ;  /* 0x0000000410027981 */ /* 0x000ea8000c1e1b00 */
[----:B------:R-:W5:Y:S04]  /*0850*/  LDG.E R18, desc[UR4][R18.64] ;  /* 0x0000000412127981 */ /* 0x000f68000c1e1900 */
[----:B------:R-:W5:Y:S01]  /*0860*/  LDG.E.64 R6, desc[UR4][R6.64] ;  /* 0x0000000406067981 */ /* 0x000f62000c1e1b00 */
[----:B------:R-:W-:Y:S01]  /*0870*/  IADD3 R29, PT, PT, R29, 0x4, RZ ;  /* 0x000000041d1d7810 */ /* 0x000fe20007ffe0ff */
[C---:B---3--:R-:W-:Y:S01]  /*0880*/  FFMA R21, R13.reuse, R4, R22 ;  /* 0x000000040d157223 */ /* 0x048fe20000000016 */
[----:B------:R-:W-:-:S03]  /*0890*/  FFMA R4, R13, R5, R23 ;  /* 0x000000050d047223 */ /* 0x000fc60000000017 */
[C---:B----4-:R-:W-:Y:S01]  /*08a0*/  FFMA R21, R0.reuse, R8, R21 ;  /* 0x0000000800157223 */ /* 0x050fe20000000015 */
[----:B------:R-:W-:-:S03]  /*08b0*/  FFMA R4, R0, R9, R4 ;  /* 0x0000000900047223 */ /* 0x000fc60000000004 */
[C---:B--2---:R-:W-:Y:S01]  /*08c0*/  FFMA R21, R14.reuse, R2, R21 ;  /* 0x000000020e157223 */ /* 0x044fe20000000015 */
[----:B------:R-:W-:-:S03]  /*08d0*/  FFMA R4, R14, R3, R4 ;  /* 0x000000030e047223 */ /* 0x000fc60000000004 */
[C---:B-----5:R-:W-:Y:S01]  /*08e0*/  FFMA R22, R18.reuse, R6, R21 ;  /* 0x0000000612167223 */ /* 0x060fe20000000015 */
[----:B------:R-:W-:-:S07]  /*08f0*/  FFMA R23, R18, R7, R4 ;  /* 0x0000000712177223 */ /* 0x000fce0000000004 */
.L_x_3:
[----:B------:R-:W-:Y:S05]  /*0900*/  @!P1 BRA `(.L_x_0) ;  /* 0x0000000000889947 */ /* 0x000fea0003800000 */
[----:B------:R-:W-:Y:S02]  /*0910*/  ISETP.NE.AND P0, PT, R24, 0x1, PT ;  /* 0x000000011800780c */ /* 0x000fe40003f05270 */
[----:B------:R-:W-:-:S04]  /*0920*/  LOP3.LUT R12, R12, 0x1, RZ, 0xc0, !PT ;  /* 0x000000010c0c7812 */ /* 0x000fc800078ec0ff */
[----:B------:R-:W-:-:S07]  /*0930*/  ISETP.NE.U32.AND P1, PT, R12, 0x1, PT ;  /* 0x000000010c00780c */ /* 0x000fce0003f25070 */
[----:B------:R-:W0:Y:S01]  /*0940*/  @P0 LDC R0, c[0x0][0x39c] ;  /* 0x0000e700ff000b82 */ /* 0x000e220000000800 */
[C---:B------:R-:W-:Y:S01]  /*0950*/  @P0 IMAD R13, R29.reuse, R10, R11 ;  /* 0x0000000a1d0d0224 */ /* 0x040fe200078e020b */
[----:B------:R-:W-:-:S04]  /*0960*/  @P0 IADD3 R29, PT, PT, R29, 0x2, RZ ;  /* 0x000000021d1d0810 */ /* 0x000fc80007ffe0ff */
[----:B------:R-:W-:Y:S01]  /*0970*/  @P0 IADD3 R17, PT, PT, R13, R10, RZ ;  /* 0x0000000a0d110210 */ /* 0x000fe20007ffe0ff */
[----:B------:R-:W-:Y:S01]  /*0980*/  @!P1 IMAD R29, R10, R29, R11 ;  /* 0x0000001d0a1d9224 */ /* 0x000fe200078e020b */
[----:B------:R-:W1:Y:S08]  /*0990*/  @P0 LDC.64 R8, c[0x0][0x390] ;  /* 0x0000e400ff080b82 */ /* 0x000e700000000a00 */
[----:B------:R-:W2:Y:S08]  /*09a0*/  @P0 LDC.64 R6, c[0x0][0x380] ;  /* 0x0000e000ff060b82 */ /* 0x000eb00000000a00 */
[----:B------:R-:W3:Y:S01]  /*09b0*/  @!P1 LDC R16, c[0x0][0x39c] ;  /* 0x0000e700ff109b82 */ /* 0x000ee20000000800 */
[----:B0-----:R-:W-:-:S05]  /*09c0*/  @P0 IMAD R15, R0, UR6, R13 ;  /* 0x00000006000f0c24 */ /* 0x001fca000f8e020d */
[----:B------:R-:W-:Y:S02]  /*09d0*/  @P0 IADD3 R19, PT, PT, R15, R10, RZ ;  /* 0x0000000a0f130210 */ /* 0x000fe40007ffe0ff */
[----:B------:R-:W0:Y:S01]  /*09e0*/  @!P1 LDC.64 R4, c[0x0][0x390] ;  /* 0x0000e400ff049b82 */ /* 0x000e220000000a00 */
[----:B-1----:R-:W-:-:S04]  /*09f0*/  @P0 IMAD.WIDE.U32 R12, R13, 0x4, R8 ;  /* 0x000000040d0c0825 */ /* 0x002fc800078e0008 */
[----:B------:R-:W-:Y:S02]  /*0a00*/  @P0 IMAD.WIDE.U32 R8, R17, 0x4, R8 ;  /* 0x0000000411080825 */ /* 0x000fe400078e0008 */
[----:B------:R-:W4:Y:S01]  /*0a10*/  @P0 LDG.E R13, desc[UR4][R12.64] ;  /* 0x000000040c0d0981 */ /* 0x000f22000c1e1900 */
[----:B------:R-:W1:Y:S01]  /*0a20*/  @!P1 LDC.64 R2, c[0x0][0x380] ;  /* 0x0000e000ff029b82 */ /* 0x000e620000000a00 */
[--C-:B--2---:R-:W-:Y:S02]  /*0a30*/  @P0 IMAD.WIDE.U32 R14, R15, 0x8, R6.reuse ;  /* 0x000000080f0e0825 */ /* 0x104fe400078e0006 */
[----:B------:R-:W2:Y:S02]  /*0a40*/  @P0 LDG.E R8, desc[UR4][R8.64] ;  /* 0x0000000408080981 */ /* 0x000ea4000c1e1900 */
[----:B------:R-:W-:Y:S02]  /*0a50*/  @P0 IMAD.WIDE.U32 R6, R19, 0x8, R6 ;  /* 0x0000000813060825 */ /* 0x000fe400078e0006 */
[----:B------:R-:W4:Y:S02]  /*0a60*/  @P0 LDG.E.64 R14, desc[UR4][R14.64] ;  /* 0x000000040e0e0981 */ /* 0x000f24000c1e1b00 */
[----:B---3--:R-:W-:-:S02]  /*0a70*/  @!P1 IMAD R17, R16, UR6, R29 ;  /* 0x0000000610119c24 */ /* 0x008fc4000f8e021d */
[----:B------:R-:W2:Y:S01]  /*0a80*/  @P0 LDG.E.64 R6, desc[UR4][R6.64] ;  /* 0x0000000406060981 */ /* 0x000ea2000c1e1b00 */
[----:B0-----:R-:W-:-:S06]  /*0a90*/  @!P1 IMAD.WIDE.U32 R4, R29, 0x4, R4 ;  /* 0x000000041d049825 */ /* 0x001fcc00078e0004 */
[----:B------:R-:W3:Y:S01]  /*0aa0*/  @!P1 LDG.E R5, desc[UR4][R4.64] ;  /* 0x0000000404059981 */ /* 0x000ee2000c1e1900 */
[----:B-1----:R-:W-:-:S06]  /*0ab0*/  @!P1 IMAD.WIDE.U32 R2, R17, 0x8, R2 ;  /* 0x0000000811029825 */ /* 0x002fcc00078e0002 */
[----:B------:R-:W3:Y:S01]  /*0ac0*/  @!P1 LDG.E.64 R2, desc[UR4][R2.64] ;  /* 0x0000000402029981 */ /* 0x000ee2000c1e1b00 */
[C---:B----4-:R-:W-:Y:S01]  /*0ad0*/  @P0 FFMA R17, R13.reuse, R14, R22 ;  /* 0x0000000e0d110223 */ /* 0x050fe20000000016 */
[----:B------:R-:W-:-:S03]  /*0ae0*/  @P0 FFMA R0, R13, R15, R23 ;  /* 0x0000000f0d000223 */ /* 0x000fc60000000017 */
[C---:B--2---:R-:W-:Y:S01]  /*0af0*/  @P0 FFMA R22, R8.reuse, R6, R17 ;  /* 0x0000000608160223 */ /* 0x044fe20000000011 */
[----:B------:R-:W-:-:S03]  /*0b00*/  @P0 FFMA R23, R8, R7, R0 ;  /* 0x0000000708170223 */ /* 0x000fc60000000000 */
[C---:B---3--:R-:W-:Y:S01]  /*0b10*/  @!P1 FFMA R22, R5.reuse, R2, R22 ;  /* 0x0000000205169223 */ /* 0x048fe20000000016 */
[----:B------:R-:W-:-:S07]  /*0b20*/  @!P1 FFMA R23, R5, R3, R23 ;  /* 0x0000000305179223 */ /* 0x000fce0000000017 */
.L_x_0:
[----:B------:R-:W0:Y:S08]  /*0b30*/  LDC R0, c[0x0][0x360] ;  /* 0x0000d800ff007b82 */ /* 0x000e300000000800 */
[----:B------:R-:W1:Y:S01]  /*0b40*/  LDC.64 R2, c[0x0][0x388] ;  /* 0x0000e200ff027b82 */ /* 0x000e620000000a00 */
[----:B0-----:R-:W-:-:S04]  /*0b50*/  IMAD R11, R0, UR6, R11 ;  /* 0x00000006000b7c24 */ /* 0x001fc8000f8e020b */
[----:B-1----:R-:W-:-:S05]  /*0b60*/  IMAD.WIDE R2, R11, 0x8, R2 ;  /* 0x000000080b027825 */ /* 0x002fca00078e0202 */
[----:B------:R-:W-:Y:S01]  /*0b70*/  STG.E.64 desc[UR4][R2.64], R22 ;  /* 0x0000001602007986 */ /* 0x000fe2000c101b04 */
[----:B------:R-:W-:Y:S05]  /*0b80*/  EXIT ;  /* 0x000000000000794d */ /* 0x000fea0003800000 */
.L_x_4:
[----:B------:R-:W-:-:S00]  /*0b90*/  BRA `(.L_x_4) ;  /* 0xfffffffc00fc7947 */ /* 0x000fc0000383ffff */
[----:B------:R-:W-:-:S00]  /*0ba0*/  NOP ;  /* 0x0000000000007918 */ /* 0x000fc00000000000 */
        /* <DEDUP_REMOVED lines=13> */
.L_x_5:


//--------------------- .nv.shared.reserved.0     --------------------------
	.section	.nv.shared.reserved.0,"aw",@nobits
	.weak		__nv_reservedSMEM_offset_0_alias
	.size		__nv_reservedSMEM_offset_0_alias, 0, 64
	.other		__nv_reservedSMEM_offset_0_alias,@"STO_CUDA_RESERVED_SHARED STV_DEFAULT"
__nv_reservedSMEM_offset_0_alias:
	.zero		0
	.zero		64


//--------------------- .nv.constant0._Z13mupltiply_sumP6float2S0_Pfii --------------------------
	.section	.nv.constant0._Z13mupltiply_sumP6float2S0_Pfii,"a",@progbits
	.sectionflags	@""
	.align	4
.nv.constant0._Z13mupltiply_sumP6float2S0_Pfii:
	.zero		928


//--------------------- SYMBOLS --------------------------

	.type		.nv.reservedSmem.offset0,@object
	.size		.nv.reservedSmem.offset0,0x4
